	.headerflags	@"EF_CUDA_TEXMODE_UNIFIED EF_CUDA_64BIT_ADDRESS EF_CUDA_ACCELERATORS EF_CUDA_SM90 EF_CUDA_VIRTUAL_SM(EF_CUDA_SM90)"
	.elftype	@"ET_EXEC"


//--------------------- .nv.info                  --------------------------
	.section	.nv.info,"",@"SHT_CUDA_INFO"
	.align	4


	//----- nvinfo : EIATTR_REGCOUNT
	.align		4
        /*0000*/ 	.byte	0x04, 0x2f
        /*0002*/ 	.short	(.L_1 - .L_0)
	.align		4
.L_0:
        /*0004*/ 	.word	index@(triton_per_fused__safe_softmax_5)
        /*0008*/ 	.word	0x0000000e


	//----- nvinfo : EIATTR_MIN_STACK_SIZE
	.align		4
.L_1:
        /*000c*/ 	.byte	0x04, 0x12
        /*000e*/ 	.short	(.L_3 - .L_2)
	.align		4
.L_2:
        /*0010*/ 	.word	index@(triton_per_fused__safe_softmax_5)
        /*0014*/ 	.word	0x00000000


	//----- nvinfo : EIATTR_FRAME_SIZE
	.align		4
.L_3:
        /*0018*/ 	.byte	0x04, 0x11
        /*001a*/ 	.short	(.L_5 - .L_4)
	.align		4
.L_4:
        /*001c*/ 	.word	index@(triton_per_fused__safe_softmax_5)
        /*0020*/ 	.word	0x00000000


	//----- nvinfo : EIATTR_MIN_STACK_SIZE
	.align		4
.L_5:
        /*0024*/ 	.byte	0x04, 0x12
        /*0026*/ 	.short	(.L_7 - .L_6)
	.align		4
.L_6:
        /*0028*/ 	.word	index@(triton_per_fused__safe_softmax_5)
        /*002c*/ 	.word	0x00000000
.L_7:


//--------------------- .nv.info.triton_per_fused__safe_softmax_5 --------------------------
	.section	.nv.info.triton_per_fused__safe_softmax_5,"",@"SHT_CUDA_INFO"
	.sectionflags	@""
	.align	4


	//----- nvinfo : EIATTR_CUDA_API_VERSION
	.align		4
        /*0000*/ 	.byte	0x04, 0x37
        /*0002*/ 	.short	(.L_9 - .L_8)
.L_8:
        /*0004*/ 	.word	0x0000007c


	//----- nvinfo : EIATTR_KPARAM_INFO
	.align		4
.L_9:
        /*0008*/ 	.byte	0x04, 0x17
        /*000a*/ 	.short	(.L_11 - .L_10)
.L_10:
        /*000c*/ 	.word	0x00000000
        /*0010*/ 	.short	0x0002
        /*0012*/ 	.short	0x000c
        /*0014*/ 	.byte	0x00, 0xf0, 0x11, 0x00


	//----- nvinfo : EIATTR_KPARAM_INFO
	.align		4
.L_11:
        /*0018*/ 	.byte	0x04, 0x17
        /*001a*/ 	.short	(.L_13 - .L_12)
.L_12:
        /*001c*/ 	.word	0x00000000
        /*0020*/ 	.short	0x0001
        /*0022*/ 	.short	0x0008
        /*0024*/ 	.byte	0x00, 0xf0, 0x11, 0x00


	//----- nvinfo : EIATTR_KPARAM_INFO
	.align		4
.L_13:
        /*0028*/ 	.byte	0x04, 0x17
        /*002a*/ 	.short	(.L_15 - .L_14)
.L_14:
        /*002c*/ 	.word	0x00000000
        /*0030*/ 	.short	0x0000
        /*0032*/ 	.short	0x0000
        /*0034*/ 	.byte	0x00, 0xf4, 0x21, 0x00


	//----- nvinfo : EIATTR_SPARSE_MMA_MASK
	.align		4
.L_15:
        /*0038*/ 	.byte	0x03, 0x50
        /*003a*/ 	.short	0x0000


	//----- nvinfo : EIATTR_MAXREG_COUNT
	.align		4
        /*003c*/ 	.byte	0x03, 0x1b
        /*003e*/ 	.short	0x00ff


	//----- nvinfo : EIATTR_COOP_GROUP_MASK_REGIDS
	.align		4
        /*0040*/ 	.byte	0x04, 0x29
        /*0042*/ 	.short	(.L_17 - .L_16)


	//   ....[0]....
.L_16:
        /*0044*/ 	.word	0xffffffff


	//   ....[1]....
        /*0048*/ 	.word	0xffffffff


	//   ....[2]....
        /*004c*/ 	.word	0xffffffff


	//   ....[3]....
        /*0050*/ 	.word	0xffffffff


	//   ....[4]....
        /*0054*/ 	.word	0xffffffff


	//   ....[5]....
        /*0058*/ 	.word	0xffffffff


	//   ....[6]....
        /*005c*/ 	.word	0xffffffff


	//   ....[7]....
        /*0060*/ 	.word	0xffffffff


	//   ....[8]....
        /*0064*/ 	.word	0xffffffff


	//----- nvinfo : EIATTR_COOP_GROUP_INSTR_OFFSETS
	.align		4
.L_17:
        /*0068*/ 	.byte	0x04, 0x28
        /*006a*/ 	.short	(.L_19 - .L_18)


	//   ....[0]....
.L_18:
        /*006c*/ 	.word	0x000001a0


	//   ....[1]....
        /*0070*/ 	.word	0x000001e0


	//   ....[2]....
        /*0074*/ 	.word	0x00000220


	//   ....[3]....
        /*0078*/ 	.word	0x00000370


	//   ....[4]....
        /*007c*/ 	.word	0x00000390


	//   ....[5]....
        /*0080*/ 	.word	0x000003a0


	//   ....[6]....
        /*0084*/ 	.word	0x000003d0


	//   ....[7]....
        /*0088*/ 	.word	0x000003e0


	//   ....[8]....
        /*008c*/ 	.word	0x00000430


	//----- nvinfo : EIATTR_EXIT_INSTR_OFFSETS
	.align		4
.L_19:
        /*0090*/ 	.byte	0x04, 0x1c
        /*0092*/ 	.short	(.L_21 - .L_20)


	//   ....[0]....
.L_20:
        /*0094*/ 	.word	0x00000500


	//   ....[1]....
        /*0098*/ 	.word	0x00000520


	//----- nvinfo : EIATTR_REQNTID
	.align		4
.L_21:
        /*009c*/ 	.byte	0x04, 0x10
        /*009e*/ 	.short	(.L_23 - .L_22)
.L_22:
        /*00a0*/ 	.word	0x00000040
        /*00a4*/ 	.word	0x00000001
        /*00a8*/ 	.word	0x00000001


	//----- nvinfo : EIATTR_CRS_STACK_SIZE
	.align		4
.L_23:
        /*00ac*/ 	.byte	0x04, 0x1e
        /*00ae*/ 	.short	(.L_25 - .L_24)
.L_24:
        /*00b0*/ 	.word	0x00000000


	//----- nvinfo : EIATTR_CBANK_PARAM_SIZE
	.align		4
.L_25:
        /*00b4*/ 	.byte	0x03, 0x19
        /*00b6*/ 	.short	0x0010


	//----- nvinfo : EIATTR_PARAM_CBANK
	.align		4
        /*00b8*/ 	.byte	0x04, 0x0a
        /*00ba*/ 	.short	(.L_27 - .L_26)
	.align		4
.L_26:
        /*00bc*/ 	.word	index@(.nv.constant0.triton_per_fused__safe_softmax_5)
        /*00c0*/ 	.short	0x0210
        /*00c2*/ 	.short	0x0010


	//----- nvinfo : EIATTR_SW_WAR
	.align		4
.L_27:
        /*00c4*/ 	.byte	0x04, 0x36
        /*00c6*/ 	.short	(.L_29 - .L_28)
.L_28:
        /*00c8*/ 	.word	0x00000008
.L_29:


//--------------------- .nv.callgraph             --------------------------
	.section	.nv.callgraph,"",@"SHT_CUDA_CALLGRAPH"
	.align	4
	.sectionentsize	8
	.align		4
        /*0000*/ 	.word	0x00000000
	.align		4
        /*0004*/ 	.word	0xffffffff
	.align		4
        /*0008*/ 	.word	0x00000000
	.align		4
        /*000c*/ 	.word	0xfffffffe
	.align		4
        /*0010*/ 	.word	0x00000000
	.align		4
        /*0014*/ 	.word	0xfffffffd
	.align		4
        /*0018*/ 	.word	0x00000000
	.align		4
        /*001c*/ 	.word	0xfffffffc


//--------------------- .text.triton_per_fused__safe_softmax_5 --------------------------
	.section	.text.triton_per_fused__safe_softmax_5,"ax",@progbits
	.align	128
        .global         triton_per_fused__safe_softmax_5
        .type           triton_per_fused__safe_softmax_5,@function
        .size           triton_per_fused__safe_softmax_5,(.L_x_2 - triton_per_fused__safe_softmax_5)
        .other          triton_per_fused__safe_softmax_5,@"STO_CUDA_ENTRY STV_DEFAULT"
triton_per_fused__safe_softmax_5:
.text.triton_per_fused__safe_softmax_5:
[----:B------:R-:W0:Y:S02]  /*0000*/  LDC R1, c[0x0][0x28] ;  /* 0x00000a00ff017b82 */ /* 0x000e240000000800 */
[----:B------:R-:W1:Y:S01]  /*0010*/  S2R R4, SR_TID.X ;  /* 0x0000000000047919 */ /* 0x000e620000002100 */
[----:B------:R-:W2:Y:S08]  /*0020*/  S2UR UR4, SR_CTAID.X ;  /* 0x00000000000479c3 */ /* 0x000eb00000002500 */
[----:B------:R-:W3:Y:S01]  /*0030*/  LDC.64 R2, c[0x0][0x210] ;  /* 0x00008400ff027b82 */ /* 0x000ee20000000a00 */
[----:B--2---:R-:W-:Y:S01]  /*0040*/  USHF.L.U32 UR4, UR4, 0x3, URZ ;  /* 0x0000000304047899 */ /* 0x004fe2000800063f */
[----:B-1----:R-:W-:Y:S01]  /*0050*/  SHF.R.U32.HI R0, RZ, 0x3, R4 ;  /* 0x00000003ff007819 */ /* 0x002fe20000011604 */
[----:B------:R-:W-:-:S03]  /*0060*/  IMAD.SHL.U32 R4, R4, 0x2, RZ ;  /* 0x0000000204047824 */ /* 0x000fc600078e00ff */
[----:B------:R-:W-:Y:S02]  /*0070*/  SGXT.U32 R0, R0, 0x3 ;  /* 0x000000030000781a */ /* 0x000fe40000000000 */
[----:B------:R-:W-:Y:S02]  /*0080*/  LOP3.LUT R5, R4, 0xe, RZ, 0xc0, !PT ;  /* 0x0000000e04057812 */ /* 0x000fe400078ec0ff */
[----:B------:R-:W-:Y:S01]  /*0090*/  LOP3.LUT R0, R0, UR4, RZ, 0xfc, !PT ;  /* 0x0000000400007c12 */ /* 0x000fe2000f8efcff */
[----:B------:R-:W-:-:S03]  /*00a0*/  ULDC.64 UR4, c[0x0][0x208] ;  /* 0x0000820000047ab9 */ /* 0x000fc60000000a00 */
[C---:B------:R-:W-:Y:S01]  /*00b0*/  ISETP.GE.AND P1, PT, R0.reuse, 0x100, PT ;  /* 0x000001000000780c */ /* 0x040fe20003f26270 */
[----:B------:R-:W-:-:S04]  /*00c0*/  IMAD R5, R0, 0x10, R5 ;  /* 0x0000001000057824 */ /* 0x000fc800078e0205 */
[----:B---3--:R-:W-:Y:S01]  /*00d0*/  IMAD.WIDE R2, R5, 0x4, R2 ;  /* 0x0000000405027825 */ /* 0x008fe200078e0202 */
[----:B------:R-:W-:-:S07]  /*00e0*/  CS2R R4, SRZ ;  /* 0x0000000000047805 */ /* 0x000fce000001ff00 */
[----:B------:R-:W-:Y:S05]  /*00f0*/  @P1 BRA `(.L_x_0) ;  /* 0x0000000000041947 */ /* 0x000fea0003800000 */
[----:B------:R1:W5:Y:S02]  /*0100*/  LDG.E.64 R4, desc[UR4][R2.64] ;  /* 0x0000000402047981 */ /* 0x000364000c1e1b00 */
.L_x_0:
[----:B-----5:R-:W-:Y:S02]  /*0110*/  SEL R5, R5, RZ, !P1 ;  /* 0x000000ff05057207 */ /* 0x020fe40004800000 */
[----:B------:R-:W-:Y:S02]  /*0120*/  SEL R4, R4, RZ, !P1 ;  /* 0x000000ff04047207 */ /* 0x000fe40004800000 */
[----:B------:R-:W-:Y:S02]  /*0130*/  FSEL R7, R5, -INF , !P1 ;  /* 0xff80000005077808 */ /* 0x000fe40004800000 */
[----:B------:R-:W-:-:S04]  /*0140*/  FSEL R6, R4, -INF , !P1 ;  /* 0xff80000004067808 */ /* 0x000fc80004800000 */
[C---:B------:R-:W-:Y:S02]  /*0150*/  FSETP.GT.AND P0, PT, R6.reuse, R7, PT ;  /* 0x000000070600720b */ /* 0x040fe40003f04000 */
[----:B------:R-:W-:-:S11]  /*0160*/  FSETP.NAN.AND P2, PT, R6, R6, PT ;  /* 0x000000060600720b */ /* 0x000fd60003f48000 */
[----:B------:R-:W-:-:S04]  /*0170*/  @!P0 FSEL R6, R6, R7, P2 ;  /* 0x0000000706068208 */ /* 0x000fc80001000000 */
[C---:B------:R-:W-:Y:S01]  /*0180*/  FSETP.NAN.AND P2, PT, R6.reuse, R6, PT ;  /* 0x000000060600720b */ /* 0x040fe20003f48000 */
[----:B------:R-:W-:Y:S05]  /*0190*/  WARPSYNC.ALL ;  /* 0x0000000000007948 */ /* 0x000fea0003800000 */
[----:B------:R-:W2:Y:S02]  /*01a0*/  SHFL.BFLY PT, R7, R6, 0x4, 0x1f ;  /* 0x0c801f0006077f89 */ /* 0x000ea400000e0000 */
[----:B--2---:R-:W-:-:S13]  /*01b0*/  FSETP.GT.AND P0, PT, R6, R7, PT ;  /* 0x000000070600720b */ /* 0x004fda0003f04000 */
[----:B------:R-:W-:-:S04]  /*01c0*/  @!P0 FSEL R6, R6, R7, P2 ;  /* 0x0000000706068208 */ /* 0x000fc80001000000 */
[C---:B------:R-:W-:Y:S01]  /*01d0*/  FSETP.NAN.AND P2, PT, R6.reuse, R6, PT ;  /* 0x000000060600720b */ /* 0x040fe20003f48000 */
[----:B------:R-:W2:Y:S02]  /*01e0*/  SHFL.BFLY PT, R7, R6, 0x2, 0x1f ;  /* 0x0c401f0006077f89 */ /* 0x000ea400000e0000 */
[----:B--2---:R-:W-:-:S13]  /*01f0*/  FSETP.GT.AND P0, PT, R6, R7, PT ;  /* 0x000000070600720b */ /* 0x004fda0003f04000 */
[----:B------:R-:W-:-:S04]  /*0200*/  @!P0 FSEL R6, R6, R7, P2 ;  /* 0x0000000706068208 */ /* 0x000fc80001000000 */
[C---:B------:R-:W-:Y:S01]  /*0210*/  FSETP.NAN.AND P2, PT, R6.reuse, R6, PT ;  /* 0x000000060600720b */ /* 0x040fe20003f48000 */
[----:B------:R-:W2:Y:S02]  /*0220*/  SHFL.BFLY PT, R7, R6, 0x1, 0x1f ;  /* 0x0c201f0006077f89 */ /* 0x000ea400000e0000 */
[----:B--2---:R-:W-:-:S13]  /*0230*/  FSETP.GT.AND P0, PT, R6, R7, PT ;  /* 0x000000070600720b */ /* 0x004fda0003f04000 */
[----:B------:R-:W-:-:S05]  /*0240*/  @!P0 FSEL R6, R6, R7, P2 ;  /* 0x0000000706068208 */ /* 0x000fca0001000000 */
[--C-:B------:R-:W-:Y:S01]  /*0250*/  FADD R7, R4, -R6.reuse ;  /* 0x8000000604077221 */ /* 0x100fe20000000000 */
[----:B------:R-:W-:-:S03]  /*0260*/  FADD R8, R5, -R6 ;  /* 0x8000000605087221 */ /* 0x000fc60000000000 */
[----:B------:R-:W-:Y:S01]  /*0270*/  FMUL R7, R7, 1.4426950216293334961 ;  /* 0x3fb8aa3b07077820 */ /* 0x000fe20000400000 */
[----:B------:R-:W-:-:S04]  /*0280*/  FMUL R8, R8, 1.4426950216293334961 ;  /* 0x3fb8aa3b08087820 */ /* 0x000fc80000400000 */
[----:B------:R-:W-:Y:S02]  /*0290*/  FSETP.GEU.AND P0, PT, R7, -126, PT ;  /* 0xc2fc00000700780b */ /* 0x000fe40003f0e000 */
[----:B------:R-:W-:-:S11]  /*02a0*/  FSETP.GEU.AND P2, PT, R8, -126, PT ;  /* 0xc2fc00000800780b */ /* 0x000fd60003f4e000 */
[----:B------:R-:W-:Y:S02]  /*02b0*/  @!P0 FMUL R7, R7, 0.5 ;  /* 0x3f00000007078820 */ /* 0x000fe40000400000 */
[----:B------:R-:W-:Y:S02]  /*02c0*/  @!P2 FMUL R8, R8, 0.5 ;  /* 0x3f0000000808a820 */ /* 0x000fe40000400000 */
[----:B------:R-:W2:Y:S08]  /*02d0*/  MUFU.EX2 R6, R7 ;  /* 0x0000000700067308 */ /* 0x000eb00000000800 */
[----:B------:R-:W3:Y:S01]  /*02e0*/  MUFU.EX2 R9, R8 ;  /* 0x0000000800097308 */ /* 0x000ee20000000800 */
[----:B--2---:R-:W-:Y:S01]  /*02f0*/  @!P0 FMUL R6, R6, R6 ;  /* 0x0000000606068220 */ /* 0x004fe20000400000 */
[----:B------:R-:W-:-:S04]  /*0300*/  FSETP.NEU.AND P0, PT, R5, -INF , PT ;  /* 0xff8000000500780b */ /* 0x000fc80003f0d000 */
[----:B------:R-:W-:Y:S01]  /*0310*/  FSETP.NEU.OR P0, PT, R4, -INF , P0 ;  /* 0xff8000000400780b */ /* 0x000fe2000070d400 */
[----:B---3--:R-:W-:-:S03]  /*0320*/  @!P2 FMUL R9, R9, R9 ;  /* 0x000000090909a220 */ /* 0x008fc60000400000 */
[----:B------:R-:W-:Y:S01]  /*0330*/  ISETP.LT.AND P0, PT, R0, 0x100, P0 ;  /* 0x000001000000780c */ /* 0x000fe20000701270 */
[----:B------:R-:W-:-:S03]  /*0340*/  FADD R10, R6, R9 ;  /* 0x00000009060a7221 */ /* 0x000fc60000000000 */
[----:B------:R-:W-:Y:S02]  /*0350*/  SEL R0, RZ, 0x1, !P0 ;  /* 0x00000001ff007807 */ /* 0x000fe40004000000 */
[----:B------:R-:W-:-:S05]  /*0360*/  FSEL R10, R10, RZ, !P1 ;  /* 0x000000ff0a0a7208 */ /* 0x000fca0004800000 */
[----:B------:R-:W2:Y:S02]  /*0370*/  SHFL.BFLY PT, R11, R10, 0x4, 0x1f ;  /* 0x0c801f000a0b7f89 */ /* 0x000ea400000e0000 */
[----:B--2---:R-:W-:-:S05]  /*0380*/  FADD R11, R10, R11 ;  /* 0x0000000b0a0b7221 */ /* 0x004fca0000000000 */
[----:B------:R-:W2:Y:S04]  /*0390*/  SHFL.BFLY PT, R4, R11, 0x2, 0x1f ;  /* 0x0c401f000b047f89 */ /* 0x000ea800000e0000 */
[----:B------:R-:W3:Y:S01]  /*03a0*/  SHFL.BFLY PT, R7, R0, 0x4, 0x1f ;  /* 0x0c801f0000077f89 */ /* 0x000ee200000e0000 */
[----:B--2---:R-:W-:Y:S01]  /*03b0*/  FADD R4, R11, R4 ;  /* 0x000000040b047221 */ /* 0x004fe20000000000 */
[----:B---3--:R-:W-:-:S04]  /*03c0*/  LOP3.LUT R7, R7, R0, RZ, 0xfc, !PT ;  /* 0x0000000007077212 */ /* 0x008fc800078efcff */
[----:B------:R-:W2:Y:S04]  /*03d0*/  SHFL.BFLY PT, R5, R4, 0x1, 0x1f ;  /* 0x0c201f0004057f89 */ /* 0x000ea800000e0000 */
[----:B------:R-:W3:Y:S01]  /*03e0*/  SHFL.BFLY PT, R8, R7, 0x2, 0x1f ;  /* 0x0c401f0007087f89 */ /* 0x000ee200000e0000 */
[----:B--2---:R-:W-:Y:S01]  /*03f0*/  FADD R5, R4, R5 ;  /* 0x0000000504057221 */ /* 0x004fe20000000000 */
[----:B---3--:R-:W-:-:S04]  /*0400*/  LOP3.LUT R8, R7, R8, RZ, 0xfc, !PT ;  /* 0x0000000807087212 */ /* 0x008fc800078efcff */
[C---:B------:R-:W-:Y:S02]  /*0410*/  FSETP.GT.AND P0, PT, |R5|.reuse, 8.50705917302346158658e+37, PT ;  /* 0x7e8000000500780b */ /* 0x040fe40003f04200 */
[C---:B------:R-:W-:Y:S01]  /*0420*/  FSETP.GEU.AND P2, PT, |R5|.reuse, 1.175494350822287508e-38, PT ;  /* 0x008000000500780b */ /* 0x040fe20003f4e200 */
[----:B------:R-:W2:Y:S10]  /*0430*/  SHFL.BFLY PT, R11, R8, 0x1, 0x1f ;  /* 0x0c201f00080b7f89 */ /* 0x000eb400000e0000 */
[----:B------:R-:W-:Y:S01]  /*0440*/  @P0 FMUL R5, R5, 0.25 ;  /* 0x3e80000005050820 */ /* 0x000fe20000400000 */
[----:B------:R-:W-:Y:S01]  /*0450*/  @P0 FMUL R6, R6, 0.25 ;  /* 0x3e80000006060820 */ /* 0x000fe20000400000 */
[----:B------:R-:W-:-:S02]  /*0460*/  @P0 FMUL R9, R9, 0.25 ;  /* 0x3e80000009090820 */ /* 0x000fc40000400000 */
[----:B------:R-:W-:Y:S01]  /*0470*/  @!P2 FMUL R5, R5, 16777216 ;  /* 0x4b8000000505a820 */ /* 0x000fe20000400000 */
[----:B------:R-:W-:Y:S01]  /*0480*/  @!P2 FMUL R6, R6, 16777216 ;  /* 0x4b8000000606a820 */ /* 0x000fe20000400000 */
[----:B------:R-:W-:-:S04]  /*0490*/  @!P2 FMUL R9, R9, 16777216 ;  /* 0x4b8000000909a820 */ /* 0x000fc80000400000 */
[----:B------:R-:W3:Y:S01]  /*04a0*/  MUFU.RCP R5, R5 ;  /* 0x0000000500057308 */ /* 0x000ee20000001000 */
[----:B--2---:R-:W-:Y:S01]  /*04b0*/  LOP3.LUT P0, RZ, R8, R11, RZ, 0xfc, !PT ;  /* 0x0000000b08ff7212 */ /* 0x004fe2000780fcff */
[C---:B---3--:R-:W-:Y:S01]  /*04c0*/  FMUL R6, R5.reuse, R6 ;  /* 0x0000000605067220 */ /* 0x048fe20000400000 */
[----:B------:R-:W-:-:S04]  /*04d0*/  FMUL R9, R5, R9 ;  /* 0x0000000905097220 */ /* 0x000fc80000400000 */
[----:B------:R-:W-:Y:S02]  /*04e0*/  SEL R6, R6, RZ, P0 ;  /* 0x000000ff06067207 */ /* 0x000fe40000000000 */
[----:B------:R-:W-:Y:S01]  /*04f0*/  SEL R7, R9, RZ, P0 ;  /* 0x000000ff09077207 */ /* 0x000fe20000000000 */
[----:B------:R-:W-:Y:S06]  /*0500*/  @P1 EXIT ;  /* 0x000000000000194d */ /* 0x000fec0003800000 */
[----:B------:R-:W-:Y:S01]  /*0510*/  STG.E.64 desc[UR4][R2.64], R6 ;  /* 0x0000000602007986 */ /* 0x000fe2000c101b04 */
[----:B------:R-:W-:Y:S05]  /*0520*/  EXIT ;  /* 0x000000000000794d */ /* 0x000fea0003800000 */
.L_x_1:
[----:B------:R-:W-:-:S00]  /*0530*/  BRA `(.L_x_1) ;  /* 0xfffffffc00fc7947 */ /* 0x000fc0000383ffff */
[----:B------:R-:W-:-:S00]  /*0540*/  NOP ;  /* 0x0000000000007918 */ /* 0x000fc00000000000 */
        /* <DEDUP_REMOVED lines=11> */
.L_x_2:


//--------------------- .nv.constant0.triton_per_fused__safe_softmax_5 --------------------------
	.section	.nv.constant0.triton_per_fused__safe_softmax_5,"a",@progbits
	.sectionflags	@""
	.align	4
.nv.constant0.triton_per_fused__safe_softmax_5:
	.zero		544
